//
// Generated by NVIDIA NVVM Compiler
//
// Compiler Build ID: CL-36424714
// Cuda compilation tools, release 13.0, V13.0.88
// Based on NVVM 20.0.0
//

.version 9.0
.target sm_100
.address_size 64

	// .globl	_Z5mul1DPfS_S_S_

.visible .entry _Z5mul1DPfS_S_S_(
	.param .u64 .ptr .align 1 _Z5mul1DPfS_S_S__param_0,
	.param .u64 .ptr .align 1 _Z5mul1DPfS_S_S__param_1,
	.param .u64 .ptr .align 1 _Z5mul1DPfS_S_S__param_2,
	.param .u64 .ptr .align 1 _Z5mul1DPfS_S_S__param_3
)
{
	.reg .pred 	%p<2>;
	.reg .b32 	%r<5>;
	.reg .b32 	%f<6>;
	.reg .b64 	%rd<13>;

	ld.param.u64 	%rd1, [_Z5mul1DPfS_S_S__param_0];
	ld.param.u64 	%rd2, [_Z5mul1DPfS_S_S__param_1];
	ld.param.u64 	%rd3, [_Z5mul1DPfS_S_S__param_2];
	ld.param.u64 	%rd4, [_Z5mul1DPfS_S_S__param_3];
	cvta.to.global.u64 	%rd5, %rd4;
	mov.u32 	%r2, %ctaid.x;
	mov.u32 	%r3, %ntid.x;
	mov.u32 	%r4, %tid.x;
	mad.lo.s32 	%r1, %r2, %r3, %r4;
	cvt.rn.f32.s32 	%f1, %r1;
	ld.global.f32 	%f2, [%rd5];
	setp.leu.f32 	%p1, %f2, %f1;
	@%p1 bra 	$L__BB0_2;
	cvta.to.global.u64 	%rd6, %rd1;
	cvta.to.global.u64 	%rd7, %rd2;
	cvta.to.global.u64 	%rd8, %rd3;
	mul.wide.s32 	%rd9, %r1, 4;
	add.s64 	%rd10, %rd6, %rd9;
	ld.global.f32 	%f3, [%rd10];
	add.s64 	%rd11, %rd7, %rd9;
	ld.global.f32 	%f4, [%rd11];
	mul.f32 	%f5, %f3, %f4;
	add.s64 	%rd12, %rd8, %rd9;
	st.global.f32 	[%rd12], %f5;
$L__BB0_2:
	ret;

}


// ===== COMPILED SASS (sm_100) =====

	.target	sm_100

	.elftype	@"ET_EXEC"


//--------------------- .note.nv.tkinfo           --------------------------
	.section	.note.nv.tkinfo,"",@"SHT_NOTE"
	.sectionflags	@"SHF_NOTE_NV_TKINFO"
	.tkinfo
        /*0018*/ 	.word	0x00000002
        /*0030*/ 	.string	""
        /*0030*/ 	.string	"ptxas"
        /*0030*/ 	.string	"Cuda compilation tools, release 13.0, V13.0.88"
        /*0030*/ 	.string	"Build cuda_13.0.r13.0/compiler.36424714_0"
        /*0030*/ 	.string	"-arch sm_100 -m 64 "



//--------------------- .note.nv.cuinfo           --------------------------
	.section	.note.nv.cuinfo,"",@"SHT_NOTE"
	.sectionflags	@"SHF_NOTE_NV_CUINFO"
        /*0018*/ 	.short	0x0002
        /*001a*/ 	.short	0x0064
        /*001c*/ 	.short	0x0082
	.zero		2


//--------------------- .nv.info                  --------------------------
	.section	.nv.info,"",@"SHT_CUDA_INFO"
	.align	4


	//----- nvinfo : EIATTR_REGCOUNT
	.align		4
        /*0000*/ 	.byte	0x04, 0x2f
        /*0002*/ 	.short	(.L_1 - .L_0)
	.align		4
.L_0:
        /*0004*/ 	.word	index@(_Z5mul1DPfS_S_S_)
        /*0008*/ 	.word	0x0000000c


	//----- nvinfo : EIATTR_FRAME_SIZE
	.align		4
.L_1:
        /*000c*/ 	.byte	0x04, 0x11
        /*000e*/ 	.short	(.L_3 - .L_2)
	.align		4
.L_2:
        /*0010*/ 	.word	index@(_Z5mul1DPfS_S_S_)
        /*0014*/ 	.word	0x00000000


	//----- nvinfo : EIATTR_MIN_STACK_SIZE
	.align		4
.L_3:
        /*0018*/ 	.byte	0x04, 0x12
        /*001a*/ 	.short	(.L_5 - .L_4)
	.align		4
.L_4:
        /*001c*/ 	.word	index@(_Z5mul1DPfS_S_S_)
        /*0020*/ 	.word	0x00000000
.L_5:


//--------------------- .nv.compat                --------------------------
	.section	.nv.compat,"",@"SHT_CUDA_COMPAT_INFO"
	.align	4
        /*0000*/ 	.byte	0x02, 0x09, 0x00, 0x00, 0x02, 0x02, 0x01, 0x00, 0x02, 0x05, 0x05, 0x00, 0x03, 0x07, 0x01, 0x01
        /*0010*/ 	.byte	0x02, 0x03, 0x00, 0x00, 0x02, 0x06, 0x01, 0x00, 0x04, 0x0b, 0x08, 0x00, 0x09, 0x00, 0x00, 0x00
        /*0020*/ 	.byte	0x00, 0x00, 0x00, 0x00


//--------------------- .nv.info._Z5mul1DPfS_S_S_ --------------------------
	.section	.nv.info._Z5mul1DPfS_S_S_,"",@"SHT_CUDA_INFO"
	.sectionflags	@""
	.align	4


	//----- nvinfo : EIATTR_CUDA_API_VERSION
	.align		4
        /*0000*/ 	.byte	0x04, 0x37
        /*0002*/ 	.short	(.L_7 - .L_6)
.L_6:
        /*0004*/ 	.word	0x00000082


	//----- nvinfo : EIATTR_KPARAM_INFO
	.align		4
.L_7:
        /*0008*/ 	.byte	0x04, 0x17
        /*000a*/ 	.short	(.L_9 - .L_8)
.L_8:
        /*000c*/ 	.word	0x00000000
        /*0010*/ 	.short	0x0003
        /*0012*/ 	.short	0x0018
        /*0014*/ 	.byte	0x00, 0xf5, 0x21, 0x00


	//----- nvinfo : EIATTR_KPARAM_INFO
	.align		4
.L_9:
        /*0018*/ 	.byte	0x04, 0x17
        /*001a*/ 	.short	(.L_11 - .L_10)
.L_10:
        /*001c*/ 	.word	0x00000000
        /*0020*/ 	.short	0x0002
        /*0022*/ 	.short	0x0010
        /*0024*/ 	.byte	0x00, 0xf5, 0x21, 0x00


	//----- nvinfo : EIATTR_KPARAM_INFO
	.align		4
.L_11:
        /*0028*/ 	.byte	0x04, 0x17
        /*002a*/ 	.short	(.L_13 - .L_12)
.L_12:
        /*002c*/ 	.word	0x00000000
        /*0030*/ 	.short	0x0001
        /*0032*/ 	.short	0x0008
        /*0034*/ 	.byte	0x00, 0xf5, 0x21, 0x00


	//----- nvinfo : EIATTR_KPARAM_INFO
	.align		4
.L_13:
        /*0038*/ 	.byte	0x04, 0x17
        /*003a*/ 	.short	(.L_15 - .L_14)
.L_14:
        /*003c*/ 	.word	0x00000000
        /*0040*/ 	.short	0x0000
        /*0042*/ 	.short	0x0000
        /*0044*/ 	.byte	0x00, 0xf5, 0x21, 0x00


	//----- nvinfo : EIATTR_SPARSE_MMA_MASK
	.align		4
.L_15:
        /*0048*/ 	.byte	0x03, 0x50
        /*004a*/ 	.short	0x0000


	//----- nvinfo : EIATTR_MAXREG_COUNT
	.align		4
        /*004c*/ 	.byte	0x03, 0x1b
        /*004e*/ 	.short	0x00ff


	//----- nvinfo : EIATTR_MERCURY_ISA_VERSION
	.align		4
        /*0050*/ 	.byte	0x03, 0x5f
        /*0052*/ 	.short	0x0101


	//----- nvinfo : EIATTR_VRC_CTA_INIT_COUNT
	.align		4
        /*0054*/ 	.byte	0x02, 0x4a
	.zero		1
	.zero		1


	//----- nvinfo : EIATTR_EXIT_INSTR_OFFSETS
	.align		4
        /*0058*/ 	.byte	0x04, 0x1c
        /*005a*/ 	.short	(.L_17 - .L_16)


	//   ....[0]....
.L_16:
        /*005c*/ 	.word	0x000000a0


	//   ....[1]....
        /*0060*/ 	.word	0x00000150


	//----- nvinfo : EIATTR_CBANK_PARAM_SIZE
	.align		4
.L_17:
        /*0064*/ 	.byte	0x03, 0x19
        /*0066*/ 	.short	0x0020


	//----- nvinfo : EIATTR_PARAM_CBANK
	.align		4
        /*0068*/ 	.byte	0x04, 0x0a
        /*006a*/ 	.short	(.L_19 - .L_18)
	.align		4
.L_18:
        /*006c*/ 	.word	index@(.nv.constant0._Z5mul1DPfS_S_S_)
        /*0070*/ 	.short	0x0380
        /*0072*/ 	.short	0x0020


	//----- nvinfo : EIATTR_SW_WAR
	.align		4
.L_19:
        /*0074*/ 	.byte	0x04, 0x36
        /*0076*/ 	.short	(.L_21 - .L_20)
.L_20:
        /*0078*/ 	.word	0x00000008
.L_21:


//--------------------- .nv.callgraph             --------------------------
	.section	.nv.callgraph,"",@"SHT_CUDA_CALLGRAPH"
	.align	4
	.sectionentsize	8
	.align		4
        /*0000*/ 	.word	0x00000000
	.align		4
        /*0004*/ 	.word	0xffffffff
	.align		4
        /*0008*/ 	.word	0x00000000
	.align		4
        /*000c*/ 	.word	0xfffffffe
	.align		4
        /*0010*/ 	.word	0x00000000
	.align		4
        /*0014*/ 	.word	0xfffffffd
	.align		4
        /*0018*/ 	.word	0x00000000
	.align		4
        /*001c*/ 	.word	0xfffffffc


//--------------------- .text._Z5mul1DPfS_S_S_    --------------------------
	.section	.text._Z5mul1DPfS_S_S_,"ax",@progbits
	.align	128
        .global         _Z5mul1DPfS_S_S_
        .type           _Z5mul1DPfS_S_S_,@function
        .size           _Z5mul1DPfS_S_S_,(.L_x_1 - _Z5mul1DPfS_S_S_)
        .other          _Z5mul1DPfS_S_S_,@"STO_CUDA_ENTRY STV_DEFAULT"
_Z5mul1DPfS_S_S_:
.text._Z5mul1DPfS_S_S_:
[----:B------:R-:W-:Y:S08]  /*0000*/  LDC R1, c[0x0][0x37c] ;  /* 0x0000df00ff017b82 */ /* 0x000ff00000000800 */
[----:B------:R-:W0:Y:S01]  /*0010*/  LDC.64 R2, c[0x0][0x398] ;  /* 0x0000e600ff027b82 */ /* 0x000e220000000a00 */
[----:B------:R-:W0:Y:S02]  /*0020*/  LDCU.64 UR4, c[0x0][0x358] ;  /* 0x00006b00ff0477ac */ /* 0x000e240008000a00 */
[----:B0-----:R-:W2:Y:S05]  /*0030*/  LDG.E R3, desc[UR4][R2.64] ;  /* 0x0000000402037981 */ /* 0x001eaa000c1e1900 */
[----:B------:R-:W0:Y:S01]  /*0040*/  S2UR UR6, SR_CTAID.X ;  /* 0x00000000000679c3 */ /* 0x000e220000002500 */
[----:B------:R-:W0:Y:S07]  /*0050*/  S2R R0, SR_TID.X ;  /* 0x0000000000007919 */ /* 0x000e2e0000002100 */
[----:B------:R-:W0:Y:S02]  /*0060*/  LDC R9, c[0x0][0x360] ;  /* 0x0000d800ff097b82 */ /* 0x000e240000000800 */
[----:B0-----:R-:W-:-:S05]  /*0070*/  IMAD R9, R9, UR6, R0 ;  /* 0x0000000609097c24 */ /* 0x001fca000f8e0200 */
[----:B------:R-:W-:-:S04]  /*0080*/  I2FP.F32.S32 R0, R9 ;  /* 0x0000000900007245 */ /* 0x000fc80000201400 */
[----:B--2---:R-:W-:-:S13]  /*0090*/  FSETP.GT.AND P0, PT, R3, R0, PT ;  /* 0x000000000300720b */ /* 0x004fda0003f04000 */
[----:B------:R-:W-:Y:S05]  /*00a0*/  @!P0 EXIT ;  /* 0x000000000000894d */ /* 0x000fea0003800000 */
[----:B------:R-:W0:Y:S08]  /*00b0*/  LDC.64 R2, c[0x0][0x380] ;  /* 0x0000e000ff027b82 */ /* 0x000e300000000a00 */
[----:B------:R-:W1:Y:S08]  /*00c0*/  LDC.64 R4, c[0x0][0x388] ;  /* 0x0000e200ff047b82 */ /* 0x000e700000000a00 */
[----:B------:R-:W2:Y:S01]  /*00d0*/  LDC.64 R6, c[0x0][0x390] ;  /* 0x0000e400ff067b82 */ /* 0x000ea20000000a00 */
[----:B0-----:R-:W-:-:S06]  /*00e0*/  IMAD.WIDE R2, R9, 0x4, R2 ;  /* 0x0000000409027825 */ /* 0x001fcc00078e0202 */
[----:B------:R-:W3:Y:S01]  /*00f0*/  LDG.E R2, desc[UR4][R2.64] ;  /* 0x0000000402027981 */ /* 0x000ee2000c1e1900 */
[----:B-1----:R-:W-:-:S06]  /*0100*/  IMAD.WIDE R4, R9, 0x4, R4 ;  /* 0x0000000409047825 */ /* 0x002fcc00078e0204 */
[----:B------:R-:W3:Y:S01]  /*0110*/  LDG.E R5, desc[UR4][R4.64] ;  /* 0x0000000404057981 */ /* 0x000ee2000c1e1900 */
[----:B--2---:R-:W-:-:S04]  /*0120*/  IMAD.WIDE R6, R9, 0x4, R6 ;  /* 0x0000000409067825 */ /* 0x004fc800078e0206 */
[----:B---3--:R-:W-:-:S05]  /*0130*/  FMUL R9, R2, R5 ;  /* 0x0000000502097220 */ /* 0x008fca0000400000 */
[----:B------:R-:W-:Y:S01]  /*0140*/  STG.E desc[UR4][R6.64], R9 ;  /* 0x0000000906007986 */ /* 0x000fe2000c101904 */
[----:B------:R-:W-:Y:S05]  /*0150*/  EXIT ;  /* 0x000000000000794d */ /* 0x000fea0003800000 */
.L_x_0:
[----:B------:R-:W-:-:S00]  /*0160*/  BRA `(.L_x_0) ;  /* 0xfffffffc00fc7947 */ /* 0x000fc0000383ffff */
[----:B------:R-:W-:-:S00]  /*0170*/  NOP ;  /* 0x0000000000007918 */ /* 0x000fc00000000000 */
        /* <DEDUP_REMOVED lines=8> */
.L_x_1:


//--------------------- .nv.shared.reserved.0     --------------------------
	.section	.nv.shared.reserved.0,"aw",@nobits
	.weak		__nv_reservedSMEM_offset_0_alias
	.size		__nv_reservedSMEM_offset_0_alias, 0, 64
	.other		__nv_reservedSMEM_offset_0_alias,@"STO_CUDA_RESERVED_SHARED STV_DEFAULT"
__nv_reservedSMEM_offset_0_alias:
	.zero		0
	.zero		64


//--------------------- .nv.constant0._Z5mul1DPfS_S_S_ --------------------------
	.section	.nv.constant0._Z5mul1DPfS_S_S_,"a",@progbits
	.sectionflags	@""
	.align	4
.nv.constant0._Z5mul1DPfS_S_S_:
	.zero		928


//--------------------- SYMBOLS --------------------------

	.type		.nv.reservedSmem.offset0,@object
	.size		.nv.reservedSmem.offset0,0x4
